//
// Generated by NVIDIA NVVM Compiler
//
// Compiler Build ID: CL-36424714
// Cuda compilation tools, release 13.0, V13.0.88
// Based on NVVM 20.0.0
//

.version 9.0
.target sm_100
.address_size 64

	// .globl	mdatatemp
.global .align 4 .b8 __cudart_i2opi_f[24] = {65, 144, 67, 60, 153, 149, 98, 219, 192, 221, 52, 245, 209, 87, 39, 252, 41, 21, 68, 78, 110, 131, 249, 162};

.visible .entry mdatatemp(
	.param .u64 .ptr .align 1 mdatatemp_param_0,
	.param .u64 .ptr .align 1 mdatatemp_param_1,
	.param .u64 .ptr .align 1 mdatatemp_param_2,
	.param .u64 .ptr .align 1 mdatatemp_param_3,
	.param .u64 .ptr .align 1 mdatatemp_param_4,
	.param .u64 .ptr .align 1 mdatatemp_param_5,
	.param .u64 .ptr .align 1 mdatatemp_param_6,
	.param .f32 mdatatemp_param_7,
	.param .f32 mdatatemp_param_8,
	.param .f32 mdatatemp_param_9,
	.param .u32 mdatatemp_param_10
)
{
	.local .align 4 .b8 	__local_depot0[28];
	.reg .b64 	%SP;
	.reg .b64 	%SPL;
	.reg .pred 	%p<10>;
	.reg .b32 	%r<48>;
	.reg .b32 	%f<41>;
	.reg .b64 	%rd<46>;
	.reg .b64 	%fd<3>;

	mov.u64 	%SPL, __local_depot0;
	ld.param.u64 	%rd10, [mdatatemp_param_1];
	ld.param.u64 	%rd12, [mdatatemp_param_3];
	ld.param.u64 	%rd13, [mdatatemp_param_4];
	ld.param.u64 	%rd14, [mdatatemp_param_5];
	ld.param.u64 	%rd15, [mdatatemp_param_6];
	ld.param.f32 	%f7, [mdatatemp_param_7];
	ld.param.f32 	%f8, [mdatatemp_param_8];
	ld.param.f32 	%f9, [mdatatemp_param_9];
	ld.param.u32 	%r16, [mdatatemp_param_10];
	add.u64 	%rd1, %SPL, 0;
	mov.u32 	%r17, %ctaid.y;
	mov.u32 	%r18, %nctaid.x;
	mov.u32 	%r19, %ctaid.x;
	mad.lo.s32 	%r20, %r17, %r18, %r19;
	mov.u32 	%r21, %ntid.x;
	mov.u32 	%r22, %tid.x;
	mad.lo.s32 	%r1, %r20, %r21, %r22;
	setp.ge.s32 	%p1, %r1, %r16;
	@%p1 bra 	$L__BB0_10;
	ld.param.u64 	%rd42, [mdatatemp_param_2];
	ld.param.u64 	%rd41, [mdatatemp_param_0];
	cvta.to.global.u64 	%rd17, %rd13;
	cvta.to.global.u64 	%rd18, %rd41;
	cvta.to.global.u64 	%rd19, %rd14;
	cvta.to.global.u64 	%rd20, %rd10;
	cvta.to.global.u64 	%rd21, %rd15;
	cvta.to.global.u64 	%rd22, %rd42;
	mul.wide.s32 	%rd23, %r1, 4;
	add.s64 	%rd24, %rd17, %rd23;
	ld.global.nc.f32 	%f10, [%rd24];
	add.s64 	%rd25, %rd18, %rd23;
	ld.global.f32 	%f11, [%rd25];
	add.f32 	%f12, %f10, %f11;
	st.global.f32 	[%rd25], %f12;
	add.s64 	%rd26, %rd19, %rd23;
	ld.global.nc.f32 	%f13, [%rd26];
	add.s64 	%rd27, %rd20, %rd23;
	ld.global.f32 	%f14, [%rd27];
	add.f32 	%f15, %f13, %f14;
	st.global.f32 	[%rd27], %f15;
	add.s64 	%rd28, %rd21, %rd23;
	ld.global.nc.f32 	%f16, [%rd28];
	add.s64 	%rd29, %rd22, %rd23;
	ld.global.f32 	%f17, [%rd29];
	add.f32 	%f18, %f16, %f17;
	st.global.f32 	[%rd29], %f18;
	sub.f32 	%f19, %f8, %f9;
	mul.f32 	%f1, %f7, %f19;
	mul.f32 	%f20, %f1, 0f3F22F983;
	cvt.rni.s32.f32 	%r47, %f20;
	cvt.rn.f32.s32 	%f21, %r47;
	fma.rn.f32 	%f22, %f21, 0fBFC90FDA, %f1;
	fma.rn.f32 	%f23, %f21, 0fB3A22168, %f22;
	fma.rn.f32 	%f40, %f21, 0fA7C234C5, %f23;
	abs.f32 	%f3, %f1;
	setp.ltu.f32 	%p2, %f3, 0f47CE4780;
	@%p2 bra 	$L__BB0_9;
	setp.neu.f32 	%p3, %f3, 0f7F800000;
	@%p3 bra 	$L__BB0_4;
	mov.f32 	%f26, 0f00000000;
	mul.rn.f32 	%f40, %f1, %f26;
	mov.b32 	%r47, 0;
	bra.uni 	$L__BB0_9;
$L__BB0_4:
	mov.b32 	%r3, %f1;
	shl.b32 	%r24, %r3, 8;
	or.b32  	%r4, %r24, -2147483648;
	mov.b64 	%rd45, 0;
	mov.b32 	%r44, 0;
	mov.u64 	%rd43, __cudart_i2opi_f;
	mov.u64 	%rd44, %rd1;
$L__BB0_5:
	.pragma "nounroll";
	ld.global.nc.u32 	%r25, [%rd43];
	mad.wide.u32 	%rd32, %r25, %r4, %rd45;
	shr.u64 	%rd45, %rd32, 32;
	st.local.u32 	[%rd44], %rd32;
	add.s32 	%r44, %r44, 1;
	add.s64 	%rd44, %rd44, 4;
	add.s64 	%rd43, %rd43, 4;
	setp.ne.s32 	%p4, %r44, 6;
	@%p4 bra 	$L__BB0_5;
	shr.u32 	%r26, %r3, 23;
	st.local.u32 	[%rd1+24], %rd45;
	and.b32  	%r7, %r26, 31;
	and.b32  	%r27, %r26, 224;
	add.s32 	%r28, %r27, -128;
	shr.u32 	%r29, %r28, 5;
	mul.wide.u32 	%rd33, %r29, 4;
	sub.s64 	%rd8, %rd1, %rd33;
	ld.local.u32 	%r45, [%rd8+24];
	ld.local.u32 	%r46, [%rd8+20];
	setp.eq.s32 	%p5, %r7, 0;
	@%p5 bra 	$L__BB0_8;
	shf.l.wrap.b32 	%r45, %r46, %r45, %r7;
	ld.local.u32 	%r30, [%rd8+16];
	shf.l.wrap.b32 	%r46, %r30, %r46, %r7;
$L__BB0_8:
	shr.u32 	%r31, %r45, 30;
	shf.l.wrap.b32 	%r32, %r46, %r45, 2;
	shl.b32 	%r33, %r46, 2;
	shr.u32 	%r34, %r32, 31;
	add.s32 	%r35, %r34, %r31;
	neg.s32 	%r36, %r35;
	setp.lt.s32 	%p6, %r3, 0;
	selp.b32 	%r47, %r36, %r35, %p6;
	xor.b32  	%r37, %r32, %r3;
	shr.s32 	%r38, %r32, 31;
	xor.b32  	%r39, %r38, %r32;
	xor.b32  	%r40, %r38, %r33;
	cvt.u64.u32 	%rd34, %r39;
	shl.b64 	%rd35, %rd34, 32;
	cvt.u64.u32 	%rd36, %r40;
	or.b64  	%rd37, %rd35, %rd36;
	cvt.rn.f64.s64 	%fd1, %rd37;
	mul.f64 	%fd2, %fd1, 0d3BF921FB54442D19;
	cvt.rn.f32.f64 	%f24, %fd2;
	neg.f32 	%f25, %f24;
	setp.lt.s32 	%p7, %r37, 0;
	selp.f32 	%f40, %f25, %f24, %p7;
$L__BB0_9:
	mul.rn.f32 	%f27, %f40, %f40;
	and.b32  	%r42, %r47, 1;
	setp.eq.b32 	%p8, %r42, 1;
	selp.f32 	%f28, 0f3F800000, %f40, %p8;
	fma.rn.f32 	%f29, %f27, %f28, 0f00000000;
	fma.rn.f32 	%f30, %f27, 0f37CBAC00, 0fBAB607ED;
	selp.f32 	%f31, %f30, 0fB94D4153, %p8;
	selp.f32 	%f32, 0f3D2AAABB, 0f3C0885E4, %p8;
	fma.rn.f32 	%f33, %f31, %f27, %f32;
	selp.f32 	%f34, 0fBEFFFFFF, 0fBE2AAAA8, %p8;
	fma.rn.f32 	%f35, %f33, %f27, %f34;
	fma.rn.f32 	%f36, %f35, %f29, %f28;
	and.b32  	%r43, %r47, 2;
	setp.eq.s32 	%p9, %r43, 0;
	mov.f32 	%f37, 0f00000000;
	sub.f32 	%f38, %f37, %f36;
	selp.f32 	%f39, %f36, %f38, %p9;
	cvta.to.global.u64 	%rd38, %rd12;
	add.s64 	%rd40, %rd38, %rd23;
	st.global.f32 	[%rd40], %f39;
$L__BB0_10:
	ret;

}


// ===== COMPILED SASS (sm_100) =====

	.target	sm_100

	.elftype	@"ET_EXEC"


//--------------------- .note.nv.tkinfo           --------------------------
	.section	.note.nv.tkinfo,"",@"SHT_NOTE"
	.sectionflags	@"SHF_NOTE_NV_TKINFO"
	.tkinfo
        /*0018*/ 	.word	0x00000002
        /*0030*/ 	.string	""
        /*0030*/ 	.string	"ptxas"
        /*0030*/ 	.string	"Cuda compilation tools, release 13.0, V13.0.88"
        /*0030*/ 	.string	"Build cuda_13.0.r13.0/compiler.36424714_0"
        /*0030*/ 	.string	"-arch sm_100 -m 64 "



//--------------------- .note.nv.cuinfo           --------------------------
	.section	.note.nv.cuinfo,"",@"SHT_NOTE"
	.sectionflags	@"SHF_NOTE_NV_CUINFO"
        /*0018*/ 	.short	0x0002
        /*001a*/ 	.short	0x0064
        /*001c*/ 	.short	0x0082
	.zero		2


//--------------------- .nv.info                  --------------------------
	.section	.nv.info,"",@"SHT_CUDA_INFO"
	.align	4


	//----- nvinfo : EIATTR_REGCOUNT
	.align		4
        /*0000*/ 	.byte	0x04, 0x2f
        /*0002*/ 	.short	(.L_2 - .L_1)
	.align		4
.L_1:
        /*0004*/ 	.word	index@(mdatatemp)
        /*0008*/ 	.word	0x00000014


	//----- nvinfo : EIATTR_FRAME_SIZE
	.align		4
.L_2:
        /*000c*/ 	.byte	0x04, 0x11
        /*000e*/ 	.short	(.L_4 - .L_3)
	.align		4
.L_3:
        /*0010*/ 	.word	index@(mdatatemp)
        /*0014*/ 	.word	0x00000000


	//----- nvinfo : EIATTR_MIN_STACK_SIZE
	.align		4
.L_4:
        /*0018*/ 	.byte	0x04, 0x12
        /*001a*/ 	.short	(.L_6 - .L_5)
	.align		4
.L_5:
        /*001c*/ 	.word	index@(mdatatemp)
        /*0020*/ 	.word	0x00000000
.L_6:


//--------------------- .nv.compat                --------------------------
	.section	.nv.compat,"",@"SHT_CUDA_COMPAT_INFO"
	.align	4
        /*0000*/ 	.byte	0x02, 0x09, 0x00, 0x00, 0x02, 0x02, 0x01, 0x00, 0x02, 0x05, 0x05, 0x00, 0x03, 0x07, 0x01, 0x01
        /*0010*/ 	.byte	0x02, 0x03, 0x00, 0x00, 0x02, 0x06, 0x01, 0x00, 0x04, 0x0b, 0x08, 0x00, 0x01, 0x00, 0x00, 0x00
        /*0020*/ 	.byte	0x00, 0x00, 0x00, 0x00


//--------------------- .nv.info.mdatatemp        --------------------------
	.section	.nv.info.mdatatemp,"",@"SHT_CUDA_INFO"
	.sectionflags	@""
	.align	4


	//----- nvinfo : EIATTR_CUDA_API_VERSION
	.align		4
        /*0000*/ 	.byte	0x04, 0x37
        /*0002*/ 	.short	(.L_8 - .L_7)
.L_7:
        /*0004*/ 	.word	0x00000082


	//----- nvinfo : EIATTR_KPARAM_INFO
	.align		4
.L_8:
        /*0008*/ 	.byte	0x04, 0x17
        /*000a*/ 	.short	(.L_10 - .L_9)
.L_9:
        /*000c*/ 	.word	0x00000000
        /*0010*/ 	.short	0x000a
        /*0012*/ 	.short	0x0044
        /*0014*/ 	.byte	0x00, 0xf0, 0x11, 0x00


	//----- nvinfo : EIATTR_KPARAM_INFO
	.align		4
.L_10:
        /*0018*/ 	.byte	0x04, 0x17
        /*001a*/ 	.short	(.L_12 - .L_11)
.L_11:
        /*001c*/ 	.word	0x00000000
        /*0020*/ 	.short	0x0009
        /*0022*/ 	.short	0x0040
        /*0024*/ 	.byte	0x00, 0xf0, 0x11, 0x00


	//----- nvinfo : EIATTR_KPARAM_INFO
	.align		4
.L_12:
        /*0028*/ 	.byte	0x04, 0x17
        /*002a*/ 	.short	(.L_14 - .L_13)
.L_13:
        /*002c*/ 	.word	0x00000000
        /*0030*/ 	.short	0x0008
        /*0032*/ 	.short	0x003c
        /*0034*/ 	.byte	0x00, 0xf0, 0x11, 0x00


	//----- nvinfo : EIATTR_KPARAM_INFO
	.align		4
.L_14:
        /*0038*/ 	.byte	0x04, 0x17
        /*003a*/ 	.short	(.L_16 - .L_15)
.L_15:
        /*003c*/ 	.word	0x00000000
        /*0040*/ 	.short	0x0007
        /*0042*/ 	.short	0x0038
        /*0044*/ 	.byte	0x00, 0xf0, 0x11, 0x00


	//----- nvinfo : EIATTR_KPARAM_INFO
	.align		4
.L_16:
        /*0048*/ 	.byte	0x04, 0x17
        /*004a*/ 	.short	(.L_18 - .L_17)
.L_17:
        /*004c*/ 	.word	0x00000000
        /*0050*/ 	.short	0x0006
        /*0052*/ 	.short	0x0030
        /*0054*/ 	.byte	0x00, 0xf5, 0x21, 0x00


	//----- nvinfo : EIATTR_KPARAM_INFO
	.align		4
.L_18:
        /*0058*/ 	.byte	0x04, 0x17
        /*005a*/ 	.short	(.L_20 - .L_19)
.L_19:
        /*005c*/ 	.word	0x00000000
        /*0060*/ 	.short	0x0005
        /*0062*/ 	.short	0x0028
        /*0064*/ 	.byte	0x00, 0xf5, 0x21, 0x00


	//----- nvinfo : EIATTR_KPARAM_INFO
	.align		4
.L_20:
        /*0068*/ 	.byte	0x04, 0x17
        /*006a*/ 	.short	(.L_22 - .L_21)
.L_21:
        /*006c*/ 	.word	0x00000000
        /*0070*/ 	.short	0x0004
        /*0072*/ 	.short	0x0020
        /*0074*/ 	.byte	0x00, 0xf5, 0x21, 0x00


	//----- nvinfo : EIATTR_KPARAM_INFO
	.align		4
.L_22:
        /*0078*/ 	.byte	0x04, 0x17
        /*007a*/ 	.short	(.L_24 - .L_23)
.L_23:
        /*007c*/ 	.word	0x00000000
        /*0080*/ 	.short	0x0003
        /*0082*/ 	.short	0x0018
        /*0084*/ 	.byte	0x00, 0xf5, 0x21, 0x00


	//----- nvinfo : EIATTR_KPARAM_INFO
	.align		4
.L_24:
        /*0088*/ 	.byte	0x04, 0x17
        /*008a*/ 	.short	(.L_26 - .L_25)
.L_25:
        /*008c*/ 	.word	0x00000000
        /*0090*/ 	.short	0x0002
        /*0092*/ 	.short	0x0010
        /*0094*/ 	.byte	0x00, 0xf5, 0x21, 0x00


	//----- nvinfo : EIATTR_KPARAM_INFO
	.align		4
.L_26:
        /*0098*/ 	.byte	0x04, 0x17
        /*009a*/ 	.short	(.L_28 - .L_27)
.L_27:
        /*009c*/ 	.word	0x00000000
        /*00a0*/ 	.short	0x0001
        /*00a2*/ 	.short	0x0008
        /*00a4*/ 	.byte	0x00, 0xf5, 0x21, 0x00


	//----- nvinfo : EIATTR_KPARAM_INFO
	.align		4
.L_28:
        /*00a8*/ 	.byte	0x04, 0x17
        /*00aa*/ 	.short	(.L_30 - .L_29)
.L_29:
        /*00ac*/ 	.word	0x00000000
        /*00b0*/ 	.short	0x0000
        /*00b2*/ 	.short	0x0000
        /*00b4*/ 	.byte	0x00, 0xf5, 0x21, 0x00


	//----- nvinfo : EIATTR_SPARSE_MMA_MASK
	.align		4
.L_30:
        /*00b8*/ 	.byte	0x03, 0x50
        /*00ba*/ 	.short	0x0000


	//----- nvinfo : EIATTR_MAXREG_COUNT
	.align		4
        /*00bc*/ 	.byte	0x03, 0x1b
        /*00be*/ 	.short	0x00ff


	//----- nvinfo : EIATTR_MERCURY_ISA_VERSION
	.align		4
        /*00c0*/ 	.byte	0x03, 0x5f
        /*00c2*/ 	.short	0x0101


	//----- nvinfo : EIATTR_VRC_CTA_INIT_COUNT
	.align		4
        /*00c4*/ 	.byte	0x02, 0x4a
	.zero		1
	.zero		1


	//----- nvinfo : EIATTR_EXIT_INSTR_OFFSETS
	.align		4
        /*00c8*/ 	.byte	0x04, 0x1c
        /*00ca*/ 	.short	(.L_32 - .L_31)


	//   ....[0]....
.L_31:
        /*00cc*/ 	.word	0x000000a0


	//   ....[1]....
        /*00d0*/ 	.word	0x00000a20


	//----- nvinfo : EIATTR_CBANK_PARAM_SIZE
	.align		4
.L_32:
        /*00d4*/ 	.byte	0x03, 0x19
        /*00d6*/ 	.short	0x0048


	//----- nvinfo : EIATTR_PARAM_CBANK
	.align		4
        /*00d8*/ 	.byte	0x04, 0x0a
        /*00da*/ 	.short	(.L_34 - .L_33)
	.align		4
.L_33:
        /*00dc*/ 	.word	index@(.nv.constant0.mdatatemp)
        /*00e0*/ 	.short	0x0380
        /*00e2*/ 	.short	0x0048


	//----- nvinfo : EIATTR_SW_WAR
	.align		4
.L_34:
        /*00e4*/ 	.byte	0x04, 0x36
        /*00e6*/ 	.short	(.L_36 - .L_35)
.L_35:
        /*00e8*/ 	.word	0x00000008
.L_36:


//--------------------- .nv.callgraph             --------------------------
	.section	.nv.callgraph,"",@"SHT_CUDA_CALLGRAPH"
	.align	4
	.sectionentsize	8
	.align		4
        /*0000*/ 	.word	0x00000000
	.align		4
        /*0004*/ 	.word	0xffffffff
	.align		4
        /*0008*/ 	.word	0x00000000
	.align		4
        /*000c*/ 	.word	0xfffffffe
	.align		4
        /*0010*/ 	.word	0x00000000
	.align		4
        /*0014*/ 	.word	0xfffffffd
	.align		4
        /*0018*/ 	.word	0x00000000
	.align		4
        /*001c*/ 	.word	0xfffffffc


//--------------------- .nv.constant4             --------------------------
	.section	.nv.constant4,"a",@progbits
	.align	8
	.align		8
.nv.constant4:
        /*0000*/ 	.dword	__cudart_i2opi_f


//--------------------- .text.mdatatemp           --------------------------
	.section	.text.mdatatemp,"ax",@progbits
	.align	128
        .global         mdatatemp
        .type           mdatatemp,@function
        .size           mdatatemp,(.L_x_4 - mdatatemp)
        .other          mdatatemp,@"STO_CUDA_ENTRY STV_DEFAULT"
mdatatemp:
.text.mdatatemp:
[----:B------:R-:W-:Y:S01]  /*0000*/  LDC R1, c[0x0][0x37c] ;  /* 0x0000df00ff017b82 */ /* 0x000fe20000000800 */
[----:B------:R-:W0:Y:S07]  /*0010*/  S2R R3, SR_TID.X ;  /* 0x0000000000037919 */ /* 0x000e2e0000002100 */
[----:B------:R-:W-:Y:S01]  /*0020*/  S2UR UR4, SR_CTAID.Y ;  /* 0x00000000000479c3 */ /* 0x000fe20000002600 */
[----:B------:R-:W1:Y:S01]  /*0030*/  LDCU UR5, c[0x0][0x370] ;  /* 0x00006e00ff0577ac */ /* 0x000e620008000800 */
[----:B------:R-:W2:Y:S06]  /*0040*/  LDCU UR7, c[0x0][0x3c4] ;  /* 0x00007880ff0777ac */ /* 0x000eac0008000800 */
[----:B------:R-:W1:Y:S08]  /*0050*/  S2UR UR6, SR_CTAID.X ;  /* 0x00000000000679c3 */ /* 0x000e700000002500 */
[----:B------:R-:W0:Y:S01]  /*0060*/  LDC R2, c[0x0][0x360] ;  /* 0x0000d800ff027b82 */ /* 0x000e220000000800 */
[----:B-1----:R-:W-:-:S06]  /*0070*/  UIMAD UR4, UR4, UR5, UR6 ;  /* 0x00000005040472a4 */ /* 0x002fcc000f8e0206 */
[----:B0-----:R-:W-:-:S05]  /*0080*/  IMAD R2, R2, UR4, R3 ;  /* 0x0000000402027c24 */ /* 0x001fca000f8e0203 */
[----:B--2---:R-:W-:-:S13]  /*0090*/  ISETP.GE.AND P0, PT, R2, UR7, PT ;  /* 0x0000000702007c0c */ /* 0x004fda000bf06270 */
[----:B------:R-:W-:Y:S05]  /*00a0*/  @P0 EXIT ;  /* 0x000000000000094d */ /* 0x000fea0003800000 */
[----:B------:R-:W0:Y:S01]  /*00b0*/  LDC.64 R4, c[0x0][0x3a0] ;  /* 0x0000e800ff047b82 */ /* 0x000e220000000a00 */
[----:B------:R-:W1:Y:S01]  /*00c0*/  LDCU.64 UR6, c[0x0][0x358] ;  /* 0x00006b00ff0677ac */ /* 0x000e620008000a00 */
[----:B------:R-:W2:Y:S06]  /*00d0*/  LDCU.64 UR4, c[0x0][0x3b8] ;  /* 0x00007700ff0477ac */ /* 0x000eac0008000a00 */
[----:B------:R-:W3:Y:S08]  /*00e0*/  LDC.64 R6, c[0x0][0x380] ;  /* 0x0000e000ff067b82 */ /* 0x000ef00000000a00 */
[----:B------:R-:W4:Y:S01]  /*00f0*/  LDC.64 R8, c[0x0][0x3a8] ;  /* 0x0000ea00ff087b82 */ /* 0x000f220000000a00 */
[----:B0-----:R-:W-:-:S07]  /*0100*/  IMAD.WIDE R4, R2, 0x4, R4 ;  /* 0x0000000402047825 */ /* 0x001fce00078e0204 */
[----:B------:R-:W0:Y:S01]  /*0110*/  LDC.64 R10, c[0x0][0x388] ;  /* 0x0000e200ff0a7b82 */ /* 0x000e220000000a00 */
[----:B-1----:R-:W5:Y:S01]  /*0120*/  LDG.E.CONSTANT R4, desc[UR6][R4.64] ;  /* 0x0000000604047981 */ /* 0x002f62000c1e9900 */
[----:B---3--:R-:W-:-:S06]  /*0130*/  IMAD.WIDE R6, R2, 0x4, R6 ;  /* 0x0000000402067825 */ /* 0x008fcc00078e0206 */
[----:B------:R-:W1:Y:S01]  /*0140*/  LDC.64 R12, c[0x0][0x3b0] ;  /* 0x0000ec00ff0c7b82 */ /* 0x000e620000000a00 */
[----:B------:R-:W5:Y:S01]  /*0150*/  LDG.E R3, desc[UR6][R6.64] ;  /* 0x0000000606037981 */ /* 0x000f62000c1e1900 */
[----:B----4-:R-:W-:-:S06]  /*0160*/  IMAD.WIDE R8, R2, 0x4, R8 ;  /* 0x0000000402087825 */ /* 0x010fcc00078e0208 */
[----:B------:R-:W3:Y:S01]  /*0170*/  LDC.64 R14, c[0x0][0x390] ;  /* 0x0000e400ff0e7b82 */ /* 0x000ee20000000a00 */
[----:B------:R-:W4:Y:S01]  /*0180*/  LDG.E.CONSTANT R8, desc[UR6][R8.64] ;  /* 0x0000000608087981 */ /* 0x000f22000c1e9900 */
[----:B0-----:R-:W-:-:S06]  /*0190*/  IMAD.WIDE R10, R2, 0x4, R10 ;  /* 0x00000004020a7825 */ /* 0x001fcc00078e020a */
[----:B------:R-:W2:Y:S01]  /*01a0*/  LDC R0, c[0x0][0x3c0] ;  /* 0x0000f000ff007b82 */ /* 0x000ea20000000800 */
[----:B-----5:R-:W-:-:S05]  /*01b0*/  FADD R3, R4, R3 ;  /* 0x0000000304037221 */ /* 0x020fca0000000000 */
[----:B------:R0:W-:Y:S04]  /*01c0*/  STG.E desc[UR6][R6.64], R3 ;  /* 0x0000000306007986 */ /* 0x0001e8000c101906 */
[----:B------:R-:W4:Y:S01]  /*01d0*/  LDG.E R17, desc[UR6][R10.64] ;  /* 0x000000060a117981 */ /* 0x000f22000c1e1900 */
[----:B-1----:R-:W-:-:S04]  /*01e0*/  IMAD.WIDE R4, R2, 0x4, R12 ;  /* 0x0000000402047825 */ /* 0x002fc800078e020c */
[----:B---3--:R-:W-:Y:S02]  /*01f0*/  IMAD.WIDE R12, R2, 0x4, R14 ;  /* 0x00000004020c7825 */ /* 0x008fe400078e020e */
[----:B------:R1:W3:Y:S02]  /*0200*/  LDG.E.CONSTANT R4, desc[UR6][R4.64] ;  /* 0x0000000604047981 */ /* 0x0002e4000c1e9900 */
[----:B--2---:R-:W-:-:S04]  /*0210*/  FADD R0, -R0, UR5 ;  /* 0x0000000500007e21 */ /* 0x004fc80008000100 */
[----:B------:R-:W-:-:S04]  /*0220*/  FMUL R0, R0, UR4 ;  /* 0x0000000400007c20 */ /* 0x000fc80008400000 */
[----:B0-----:R-:W-:Y:S01]  /*0230*/  FMUL R3, R0, 0.63661974668502807617 ;  /* 0x3f22f98300037820 */ /* 0x001fe20000400000 */
[----:B----4-:R-:W-:-:S05]  /*0240*/  FADD R17, R8, R17 ;  /* 0x0000001108117221 */ /* 0x010fca0000000000 */
[----:B------:R0:W-:Y:S04]  /*0250*/  STG.E desc[UR6][R10.64], R17 ;  /* 0x000000110a007986 */ /* 0x0001e8000c101906 */
[----:B------:R-:W3:Y:S01]  /*0260*/  LDG.E R15, desc[UR6][R12.64] ;  /* 0x000000060c0f7981 */ /* 0x000ee2000c1e1900 */
[----:B------:R-:W1:Y:S01]  /*0270*/  F2I.NTZ R3, R3 ;  /* 0x0000000300037305 */ /* 0x000e620000203100 */
[----:B------:R-:W-:Y:S02]  /*0280*/  FSETP.GE.AND P0, PT, |R0|, 105615, PT ;  /* 0x47ce47800000780b */ /* 0x000fe40003f06200 */
[----:B-1----:R-:W-:Y:S01]  /*0290*/  I2FP.F32.S32 R5, R3 ;  /* 0x0000000300057245 */ /* 0x002fe20000201400 */
[----:B---3--:R-:W-:-:S04]  /*02a0*/  FADD R15, R4, R15 ;  /* 0x0000000f040f7221 */ /* 0x008fc80000000000 */
[----:B------:R-:W-:-:S04]  /*02b0*/  FFMA R4, R5, -1.5707962512969970703, R0 ;  /* 0xbfc90fda05047823 */ /* 0x000fc80000000000 */
[C---:B------:R-:W-:Y:S01]  /*02c0*/  FFMA R4, R5.reuse, -7.5497894158615963534e-08, R4 ;  /* 0xb3a2216805047823 */ /* 0x040fe20000000004 */
[----:B------:R0:W-:Y:S03]  /*02d0*/  STG.E desc[UR6][R12.64], R15 ;  /* 0x0000000f0c007986 */ /* 0x0001e6000c101906 */
[----:B------:R-:W-:Y:S01]  /*02e0*/  FFMA R6, R5, -5.3903029534742383927e-15, R4 ;  /* 0xa7c234c505067823 */ /* 0x000fe20000000004 */
[----:B------:R-:W-:Y:S06]  /*02f0*/  @!P0 BRA `(.L_x_0) ;  /* 0x0000000400788947 */ /* 0x000fec0003800000 */
[----:B------:R-:W-:-:S13]  /*0300*/  FSETP.NEU.AND P0, PT, |R0|, +INF , PT ;  /* 0x7f8000000000780b */ /* 0x000fda0003f0d200 */
[----:B------:R-:W-:Y:S01]  /*0310*/  @!P0 FMUL R6, RZ, R0 ;  /* 0x00000000ff068220 */ /* 0x000fe20000400000 */
[----:B------:R-:W-:Y:S01]  /*0320*/  @!P0 IMAD.MOV.U32 R3, RZ, RZ, RZ ;  /* 0x000000ffff038224 */ /* 0x000fe200078e00ff */
[----:B------:R-:W-:Y:S06]  /*0330*/  @!P0 BRA `(.L_x_0) ;  /* 0x0000000400688947 */ /* 0x000fec0003800000 */
[----:B------:R-:W-:Y:S02]  /*0340*/  IMAD.SHL.U32 R4, R0, 0x100, RZ ;  /* 0x0000010000047824 */ /* 0x000fe400078e00ff */
[----:B------:R-:W-:Y:S02]  /*0350*/  HFMA2 R9, -RZ, RZ, 0, 0 ;  /* 0x00000000ff097431 */ /* 0x000fe400000001ff */
[----:B------:R-:W-:Y:S01]  /*0360*/  IMAD.MOV.U32 R3, RZ, RZ, RZ ;  /* 0x000000ffff037224 */ /* 0x000fe200078e00ff */
[----:B------:R-:W1:Y:S01]  /*0370*/  LDCU.64 UR8, c[0x4][URZ] ;  /* 0x01000000ff0877ac */ /* 0x000e620008000a00 */
[----:B------:R-:W-:Y:S01]  /*0380*/  IMAD.MOV.U32 R16, RZ, RZ, RZ ;  /* 0x000000ffff107224 */ /* 0x000fe200078e00ff */
[----:B------:R-:W-:Y:S01]  /*0390*/  LOP3.LUT R8, R4, 0x80000000, RZ, 0xfc, !PT ;  /* 0x8000000004087812 */ /* 0x000fe200078efcff */
[----:B------:R-:W-:-:S06]  /*03a0*/  UMOV UR4, URZ ;  /* 0x000000ff00047c82 */ /* 0x000fcc0008000000 */
.L_x_1:
[----:B-1----:R-:W-:Y:S02]  /*03b0*/  IMAD.U32 R6, RZ, RZ, UR8 ;  /* 0x00000008ff067e24 */ /* 0x002fe4000f8e00ff */
[----:B------:R-:W-:-:S05]  /*03c0*/  IMAD.U32 R7, RZ, RZ, UR9 ;  /* 0x00000009ff077e24 */ /* 0x000fca000f8e00ff */
[----:B------:R-:W2:Y:S01]  /*03d0*/  LDG.E.CONSTANT R5, desc[UR6][R6.64] ;  /* 0x0000000606057981 */ /* 0x000ea2000c1e9900 */
[----:B------:R-:W-:Y:S01]  /*03e0*/  UIADD3 UR4, UPT, UPT, UR4, 0x1, URZ ;  /* 0x0000000104047890 */ /* 0x000fe2000fffe0ff */
[C---:B------:R-:W-:Y:S01]  /*03f0*/  ISETP.EQ.AND P0, PT, R16.reuse, RZ, PT ;  /* 0x000000ff1000720c */ /* 0x040fe20003f02270 */
[----:B------:R-:W-:Y:S01]  /*0400*/  UIADD3 UR8, UP1, UPT, UR8, 0x4, URZ ;  /* 0x0000000408087890 */ /* 0x000fe2000ff3e0ff */
[C---:B------:R-:W-:Y:S01]  /*0410*/  ISETP.EQ.AND P1, PT, R16.reuse, 0x4, PT ;  /* 0x000000041000780c */ /* 0x040fe20003f22270 */
[----:B------:R-:W-:Y:S01]  /*0420*/  UISETP.NE.AND UP0, UPT, UR4, 0x6, UPT ;  /* 0x000000060400788c */ /* 0x000fe2000bf05270 */
[C---:B------:R-:W-:Y:S01]  /*0430*/  ISETP.EQ.AND P2, PT, R16.reuse, 0x8, PT ;  /* 0x000000081000780c */ /* 0x040fe20003f42270 */
[----:B------:R-:W-:Y:S01]  /*0440*/  UIADD3.X UR9, UPT, UPT, URZ, UR9, URZ, UP1, !UPT ;  /* 0x00000009ff097290 */ /* 0x000fe20008ffe4ff */
[C---:B------:R-:W-:Y:S02]  /*0450*/  ISETP.EQ.AND P3, PT, R16.reuse, 0xc, PT ;  /* 0x0000000c1000780c */ /* 0x040fe40003f62270 */
[----:B------:R-:W-:-:S02]  /*0460*/  ISETP.EQ.AND P4, PT, R16, 0x10, PT ;  /* 0x000000101000780c */ /* 0x000fc40003f82270 */
[C---:B------:R-:W-:Y:S01]  /*0470*/  ISETP.EQ.AND P5, PT, R16.reuse, 0x14, PT ;  /* 0x000000141000780c */ /* 0x040fe20003fa2270 */
[----:B------:R-:W-:Y:S02]  /*0480*/  VIADD R16, R16, 0x4 ;  /* 0x0000000410107836 */ /* 0x000fe40000000000 */
[----:B--2---:R-:W-:-:S03]  /*0490*/  IMAD.WIDE.U32 R4, R5, R8, RZ ;  /* 0x0000000805047225 */ /* 0x004fc600078e00ff */
[----:B------:R-:W-:-:S04]  /*04a0*/  IADD3 R4, P6, PT, R4, R3, RZ ;  /* 0x0000000304047210 */ /* 0x000fc80007fde0ff */
[----:B------:R-:W-:Y:S01]  /*04b0*/  IADD3.X R3, PT, PT, R5, R9, RZ, P6, !PT ;  /* 0x0000000905037210 */ /* 0x000fe200037fe4ff */
[--C-:B0-----:R-:W-:Y:S01]  /*04c0*/  @P0 IMAD.MOV.U32 R10, RZ, RZ, R4.reuse ;  /* 0x000000ffff0a0224 */ /* 0x101fe200078e0004 */
[-C--:B------:R-:W-:Y:S01]  /*04d0*/  @P2 MOV R12, R4.reuse ;  /* 0x00000004000c2202 */ /* 0x080fe20000000f00 */
[--C-:B------:R-:W-:Y:S01]  /*04e0*/  @P1 IMAD.MOV.U32 R11, RZ, RZ, R4.reuse ;  /* 0x000000ffff0b1224 */ /* 0x100fe200078e0004 */
[----:B------:R-:W-:Y:S01]  /*04f0*/  @P5 MOV R15, R4 ;  /* 0x00000004000f5202 */ /* 0x000fe20000000f00 */
[--C-:B------:R-:W-:Y:S02]  /*0500*/  @P3 IMAD.MOV.U32 R13, RZ, RZ, R4.reuse ;  /* 0x000000ffff0d3224 */ /* 0x100fe400078e0004 */
[----:B------:R-:W-:Y:S01]  /*0510*/  @P4 IMAD.MOV.U32 R14, RZ, RZ, R4 ;  /* 0x000000ffff0e4224 */ /* 0x000fe200078e0004 */
[----:B------:R-:W-:Y:S06]  /*0520*/  BRA.U UP0, `(.L_x_1) ;  /* 0xfffffffd00a07547 */ /* 0x000fec000b83ffff */
[----:B------:R-:W-:-:S04]  /*0530*/  SHF.R.U32.HI R4, RZ, 0x17, R0 ;  /* 0x00000017ff047819 */ /* 0x000fc80000011600 */
[C---:B------:R-:W-:Y:S02]  /*0540*/  LOP3.LUT R5, R4.reuse, 0xe0, RZ, 0xc0, !PT ;  /* 0x000000e004057812 */ /* 0x040fe400078ec0ff */
[----:B------:R-:W-:-:S03]  /*0550*/  LOP3.LUT P6, RZ, R4, 0x1f, RZ, 0xc0, !PT ;  /* 0x0000001f04ff7812 */ /* 0x000fc600078cc0ff */
[----:B------:R-:W-:-:S05]  /*0560*/  VIADD R5, R5, 0xffffff80 ;  /* 0xffffff8005057836 */ /* 0x000fca0000000000 */
[----:B------:R-:W-:-:S04]  /*0570*/  SHF.R.U32.HI R5, RZ, 0x5, R5 ;  /* 0x00000005ff057819 */ /* 0x000fc80000011605 */
[----:B------:R-:W-:-:S04]  /*0580*/  LEA R7, -R5, RZ, 0x2 ;  /* 0x000000ff05077211 */ /* 0x000fc800078e11ff */
[C---:B------:R-:W-:Y:S02]  /*0590*/  ISETP.EQ.AND P3, PT, R7.reuse, -0x18, PT ;  /* 0xffffffe80700780c */ /* 0x040fe40003f62270 */
[C---:B------:R-:W-:Y:S02]  /*05a0*/  ISETP.EQ.AND P4, PT, R7.reuse, -0x14, PT ;  /* 0xffffffec0700780c */ /* 0x040fe40003f82270 */
[C---:B------:R-:W-:Y:S02]  /*05b0*/  ISETP.EQ.AND P2, PT, R7.reuse, -0x10, PT ;  /* 0xfffffff00700780c */ /* 0x040fe40003f42270 */
[C---:B------:R-:W-:Y:S02]  /*05c0*/  ISETP.EQ.AND P1, PT, R7.reuse, -0xc, PT ;  /* 0xfffffff40700780c */ /* 0x040fe40003f22270 */
[C---:B------:R-:W-:Y:S02]  /*05d0*/  ISETP.EQ.AND P0, PT, R7.reuse, -0x8, PT ;  /* 0xfffffff80700780c */ /* 0x040fe40003f02270 */
[----:B------:R-:W-:-:S03]  /*05e0*/  ISETP.EQ.AND P5, PT, R7, RZ, PT ;  /* 0x000000ff0700720c */ /* 0x000fc60003fa2270 */
[--C-:B------:R-:W-:Y:S01]  /*05f0*/  @P3 IMAD.MOV.U32 R5, RZ, RZ, R10.reuse ;  /* 0x000000ffff053224 */ /* 0x100fe200078e000a */
[C---:B------:R-:W-:Y:S01]  /*0600*/  ISETP.EQ.AND P3, PT, R7.reuse, -0x4, PT ;  /* 0xfffffffc0700780c */ /* 0x040fe20003f62270 */
[----:B------:R-:W-:Y:S01]  /*0610*/  @P4 IMAD.MOV.U32 R6, RZ, RZ, R10 ;  /* 0x000000ffff064224 */ /* 0x000fe200078e000a */
[----:B------:R-:W-:Y:S01]  /*0620*/  @P4 MOV R5, R11 ;  /* 0x0000000b00054202 */ /* 0x000fe20000000f00 */
[----:B------:R-:W-:Y:S01]  /*0630*/  @P2 IMAD.MOV.U32 R5, RZ, RZ, R12 ;  /* 0x000000ffff052224 */ /* 0x000fe200078e000c */
[----:B------:R-:W-:Y:S01]  /*0640*/  ISETP.EQ.AND P4, PT, R7, 0x4, PT ;  /* 0x000000040700780c */ /* 0x000fe20003f82270 */
[----:B------:R-:W-:Y:S02]  /*0650*/  @P1 IMAD.MOV.U32 R5, RZ, RZ, R13 ;  /* 0x000000ffff051224 */ /* 0x000fe400078e000d */
[----:B------:R-:W-:Y:S01]  /*0660*/  @P0 MOV R5, R14 ;  /* 0x0000000e00050202 */ /* 0x000fe20000000f00 */
[----:B------:R-:W-:Y:S01]  /*0670*/  @P2 IMAD.MOV.U32 R6, RZ, RZ, R11 ;  /* 0x000000ffff062224 */ /* 0x000fe200078e000b */
[----:B------:R-:W-:Y:S01]  /*0680*/  @P1 MOV R6, R12 ;  /* 0x0000000c00061202 */ /* 0x000fe20000000f00 */
[----:B------:R-:W-:-:S03]  /*0690*/  @P0 IMAD.MOV.U32 R6, RZ, RZ, R13 ;  /* 0x000000ffff060224 */ /* 0x000fc600078e000d */
[----:B------:R-:W-:Y:S02]  /*06a0*/  @P3 IMAD.MOV.U32 R5, RZ, RZ, R15 ;  /* 0x000000ffff053224 */ /* 0x000fe400078e000f */
[--C-:B------:R-:W-:Y:S02]  /*06b0*/  @P5 IMAD.MOV.U32 R5, RZ, RZ, R3.reuse ;  /* 0x000000ffff055224 */ /* 0x100fe400078e0003 */
[----:B------:R-:W-:Y:S01]  /*06c0*/  @P3 IMAD.MOV.U32 R6, RZ, RZ, R14 ;  /* 0x000000ffff063224 */ /* 0x000fe200078e000e */
[----:B------:R-:W-:Y:S01]  /*06d0*/  @P5 MOV R6, R15 ;  /* 0x0000000f00065202 */ /* 0x000fe20000000f00 */
[----:B------:R-:W-:Y:S01]  /*06e0*/  @P4 IMAD.MOV.U32 R6, RZ, RZ, R3 ;  /* 0x000000ffff064224 */ /* 0x000fe200078e0003 */
[----:B------:R-:W-:Y:S01]  /*06f0*/  MOV R9, R5 ;  /* 0x0000000500097202 */ /* 0x000fe20000000f00 */
[----:B------:R-:W-:Y:S06]  /*0700*/  @!P6 BRA `(.L_x_2) ;  /* 0x00000000002ce947 */ /* 0x000fec0003800000 */
[----:B------:R-:W-:Y:S01]  /*0710*/  @P2 IMAD.MOV.U32 R5, RZ, RZ, R10 ;  /* 0x000000ffff052224 */ /* 0x000fe200078e000a */
[----:B------:R-:W-:Y:S01]  /*0720*/  LOP3.LUT R4, R4, 0x1f, RZ, 0xc0, !PT ;  /* 0x0000001f04047812 */ /* 0x000fe200078ec0ff */
[----:B------:R-:W-:Y:S01]  /*0730*/  @P1 IMAD.MOV.U32 R5, RZ, RZ, R11 ;  /* 0x000000ffff051224 */ /* 0x000fe200078e000b */
[----:B------:R-:W-:Y:S01]  /*0740*/  @P0 MOV R5, R12 ;  /* 0x0000000c00050202 */ /* 0x000fe20000000f00 */
[----:B------:R-:W-:Y:S01]  /*0750*/  @P3 IMAD.MOV.U32 R5, RZ, RZ, R13 ;  /* 0x000000ffff053224 */ /* 0x000fe200078e000d */
[----:B------:R-:W-:Y:S01]  /*0760*/  ISETP.EQ.AND P0, PT, R7, 0x8, PT ;  /* 0x000000080700780c */ /* 0x000fe20003f02270 */
[----:B------:R-:W-:Y:S01]  /*0770*/  @P5 IMAD.MOV.U32 R5, RZ, RZ, R14 ;  /* 0x000000ffff055224 */ /* 0x000fe200078e000e */
[----:B------:R-:W-:Y:S02]  /*0780*/  @P4 MOV R5, R15 ;  /* 0x0000000f00054202 */ /* 0x000fe40000000f00 */
[----:B------:R-:W-:-:S09]  /*0790*/  SHF.L.W.U32.HI R9, R6, R4, R9 ;  /* 0x0000000406097219 */ /* 0x000fd20000010e09 */
[----:B------:R-:W-:-:S05]  /*07a0*/  @P0 IMAD.MOV.U32 R5, RZ, RZ, R3 ;  /* 0x000000ffff050224 */ /* 0x000fca00078e0003 */
[----:B------:R-:W-:-:S07]  /*07b0*/  SHF.L.W.U32.HI R6, R5, R4, R6 ;  /* 0x0000000405067219 */ /* 0x000fce0000010e06 */
.L_x_2:
[C---:B------:R-:W-:Y:S01]  /*07c0*/  SHF.L.W.U32.HI R8, R6.reuse, 0x2, R9 ;  /* 0x0000000206087819 */ /* 0x040fe20000010e09 */
[----:B------:R-:W-:Y:S01]  /*07d0*/  IMAD.SHL.U32 R6, R6, 0x4, RZ ;  /* 0x0000000406067824 */ /* 0x000fe200078e00ff */
[----:B------:R-:W-:Y:S01]  /*07e0*/  UMOV UR4, 0x54442d19 ;  /* 0x54442d1900047882 */ /* 0x000fe20000000000 */
[----:B------:R-:W-:Y:S01]  /*07f0*/  UMOV UR5, 0x3bf921fb ;  /* 0x3bf921fb00057882 */ /* 0x000fe20000000000 */
[----:B------:R-:W-:Y:S02]  /*0800*/  SHF.R.S32.HI R3, RZ, 0x1f, R8 ;  /* 0x0000001fff037819 */ /* 0x000fe40000011408 */
[----:B------:R-:W-:Y:S02]  /*0810*/  ISETP.GE.AND P0, PT, R0, RZ, PT ;  /* 0x000000ff0000720c */ /* 0x000fe40003f06270 */
[C---:B------:R-:W-:Y:S02]  /*0820*/  LOP3.LUT R6, R3.reuse, R6, RZ, 0x3c, !PT ;  /* 0x0000000603067212 */ /* 0x040fe400078e3cff */
[----:B------:R-:W-:-:S02]  /*0830*/  LOP3.LUT R7, R3, R8, RZ, 0x3c, !PT ;  /* 0x0000000803077212 */ /* 0x000fc400078e3cff */
[----:B------:R-:W-:Y:S02]  /*0840*/  SHF.R.U32.HI R3, RZ, 0x1e, R9 ;  /* 0x0000001eff037819 */ /* 0x000fe40000011609 */
[----:B------:R-:W0:Y:S01]  /*0850*/  I2F.F64.S64 R4, R6 ;  /* 0x0000000600047312 */ /* 0x000e220000301c00 */
[C---:B------:R-:W-:Y:S02]  /*0860*/  LOP3.LUT R0, R8.reuse, R0, RZ, 0x3c, !PT ;  /* 0x0000000008007212 */ /* 0x040fe400078e3cff */
[----:B------:R-:W-:Y:S02]  /*0870*/  LEA.HI R3, R8, R3, RZ, 0x1 ;  /* 0x0000000308037211 */ /* 0x000fe400078f08ff */
[----:B------:R-:W-:Y:S02]  /*0880*/  ISETP.GE.AND P1, PT, R0, RZ, PT ;  /* 0x000000ff0000720c */ /* 0x000fe40003f26270 */
[----:B------:R-:W-:-:S05]  /*0890*/  IADD3 R0, PT, PT, -R3, RZ, RZ ;  /* 0x000000ff03007210 */ /* 0x000fca0007ffe1ff */
[----:B------:R-:W-:Y:S01]  /*08a0*/  @!P0 IMAD.MOV.U32 R3, RZ, RZ, R0 ;  /* 0x000000ffff038224 */ /* 0x000fe200078e0000 */
[----:B0-----:R-:W-:-:S10]  /*08b0*/  DMUL R4, R4, UR4 ;  /* 0x0000000404047c28 */ /* 0x001fd40008000000 */
[----:B------:R-:W0:Y:S02]  /*08c0*/  F2F.F32.F64 R4, R4 ;  /* 0x0000000400047310 */ /* 0x000e240000301000 */
[----:B0-----:R-:W-:-:S07]  /*08d0*/  FSEL R6, -R4, R4, !P1 ;  /* 0x0000000404067208 */ /* 0x001fce0004800100 */
.L_x_0:
[----:B------:R-:W-:Y:S02]  /*08e0*/  IMAD.MOV.U32 R0, RZ, RZ, 0x37cbac00 ;  /* 0x37cbac00ff007424 */ /* 0x000fe400078e00ff */
[----:B------:R-:W-:Y:S01]  /*08f0*/  FMUL R7, R6, R6 ;  /* 0x0000000606077220 */ /* 0x000fe20000400000 */
[----:B------:R-:W-:Y:S01]  /*0900*/  LOP3.LUT R8, R3, 0x1, RZ, 0xc0, !PT ;  /* 0x0000000103087812 */ /* 0x000fe200078ec0ff */
[----:B------:R-:W1:Y:S01]  /*0910*/  LDC.64 R4, c[0x0][0x398] ;  /* 0x0000e600ff047b82 */ /* 0x000e620000000a00 */
[----:B------:R-:W-:Y:S02]  /*0920*/  IMAD.MOV.U32 R9, RZ, RZ, 0x3effffff ;  /* 0x3effffffff097424 */ /* 0x000fe400078e00ff */
[----:B------:R-:W-:Y:S01]  /*0930*/  FFMA R0, R7, R0, -0.0013887860113754868507 ;  /* 0xbab607ed07007423 */ /* 0x000fe20000000000 */
[----:B------:R-:W-:Y:S02]  /*0940*/  ISETP.NE.U32.AND P0, PT, R8, 0x1, PT ;  /* 0x000000010800780c */ /* 0x000fe40003f05070 */
[----:B------:R-:W-:-:S02]  /*0950*/  MOV R8, 0x3d2aaabb ;  /* 0x3d2aaabb00087802 */ /* 0x000fc40000000f00 */
[----:B------:R-:W-:Y:S02]  /*0960*/  FSEL R0, R0, -0.00019574658654164522886, !P0 ;  /* 0xb94d415300007808 */ /* 0x000fe40004000000 */
[----:B------:R-:W-:Y:S02]  /*0970*/  FSEL R8, R8, 0.0083327032625675201416, !P0 ;  /* 0x3c0885e408087808 */ /* 0x000fe40004000000 */
[----:B------:R-:W-:Y:S02]  /*0980*/  LOP3.LUT P1, RZ, R3, 0x2, RZ, 0xc0, !PT ;  /* 0x0000000203ff7812 */ /* 0x000fe4000782c0ff */
[----:B------:R-:W-:Y:S01]  /*0990*/  FSEL R3, -R9, -0.16666662693023681641, !P0 ;  /* 0xbe2aaaa809037808 */ /* 0x000fe20004000100 */
[----:B------:R-:W-:Y:S01]  /*09a0*/  FFMA R8, R7, R0, R8 ;  /* 0x0000000007087223 */ /* 0x000fe20000000008 */
[----:B------:R-:W-:-:S03]  /*09b0*/  FSEL R0, R6, 1, P0 ;  /* 0x3f80000006007808 */ /* 0x000fc60000000000 */
[C---:B------:R-:W-:Y:S02]  /*09c0*/  FFMA R3, R7.reuse, R8, R3 ;  /* 0x0000000807037223 */ /* 0x040fe40000000003 */
[----:B------:R-:W-:-:S04]  /*09d0*/  FFMA R7, R7, R0, RZ ;  /* 0x0000000007077223 */ /* 0x000fc800000000ff */
[----:B------:R-:W-:Y:S01]  /*09e0*/  FFMA R3, R7, R3, R0 ;  /* 0x0000000307037223 */ /* 0x000fe20000000000 */
[----:B-1----:R-:W-:-:S04]  /*09f0*/  IMAD.WIDE R4, R2, 0x4, R4 ;  /* 0x0000000402047825 */ /* 0x002fc800078e0204 */
[----:B------:R-:W-:-:S05]  /*0a00*/  @P1 FADD R3, RZ, -R3 ;  /* 0x80000003ff031221 */ /* 0x000fca0000000000 */
[----:B------:R-:W-:Y:S01]  /*0a10*/  STG.E desc[UR6][R4.64], R3 ;  /* 0x0000000304007986 */ /* 0x000fe2000c101906 */
[----:B------:R-:W-:Y:S05]  /*0a20*/  EXIT ;  /* 0x000000000000794d */ /* 0x000fea0003800000 */
.L_x_3:
[----:B------:R-:W-:-:S00]  /*0a30*/  BRA `(.L_x_3) ;  /* 0xfffffffc00fc7947 */ /* 0x000fc0000383ffff */
[----:B------:R-:W-:-:S00]  /*0a40*/  NOP ;  /* 0x0000000000007918 */ /* 0x000fc00000000000 */
        /* <DEDUP_REMOVED lines=11> */
.L_x_4:


//--------------------- .nv.global.init           --------------------------
	.section	.nv.global.init,"aw",@progbits
	.align	4
.nv.global.init:
	.type		__cudart_i2opi_f,@object
	.size		__cudart_i2opi_f,(.L_0 - __cudart_i2opi_f)
__cudart_i2opi_f:
        /*0000*/ 	.byte	0x41, 0x90, 0x43, 0x3c, 0x99, 0x95, 0x62, 0xdb, 0xc0, 0xdd, 0x34, 0xf5, 0xd1, 0x57, 0x27, 0xfc
        /*0010*/ 	.byte	0x29, 0x15, 0x44, 0x4e, 0x6e, 0x83, 0xf9, 0xa2
.L_0:


//--------------------- .nv.shared.reserved.0     --------------------------
	.section	.nv.shared.reserved.0,"aw",@nobits
	.weak		__nv_reservedSMEM_offset_0_alias
	.size		__nv_reservedSMEM_offset_0_alias, 0, 64
	.other		__nv_reservedSMEM_offset_0_alias,@"STO_CUDA_RESERVED_SHARED STV_DEFAULT"
__nv_reservedSMEM_offset_0_alias:
	.zero		0
	.zero		64


//--------------------- .nv.constant0.mdatatemp   --------------------------
	.section	.nv.constant0.mdatatemp,"a",@progbits
	.sectionflags	@""
	.align	4
.nv.constant0.mdatatemp:
	.zero		968


//--------------------- SYMBOLS --------------------------

	.type		.nv.reservedSmem.offset0,@object
	.size		.nv.reservedSmem.offset0,0x4
